//
// Generated by NVIDIA NVVM Compiler
//
// Compiler Build ID: CL-36424714
// Cuda compilation tools, release 13.0, V13.0.88
// Based on NVVM 20.0.0
//

.version 9.0
.target sm_100
.address_size 64

	// .globl	_Z9test_ProgPii

.visible .entry _Z9test_ProgPii(
	.param .u64 .ptr .align 1 _Z9test_ProgPii_param_0,
	.param .u32 _Z9test_ProgPii_param_1
)
{
	.reg .pred 	%p<4>;
	.reg .b32 	%r<9>;
	.reg .b64 	%rd<7>;

	ld.param.u64 	%rd2, [_Z9test_ProgPii_param_0];
	ld.param.u32 	%r8, [_Z9test_ProgPii_param_1];
	mov.u32 	%r1, %tid.x;
	setp.lt.s32 	%p1, %r8, 2;
	@%p1 bra 	$L__BB0_5;
	cvta.to.global.u64 	%rd3, %rd2;
	mul.wide.u32 	%rd4, %r1, 4;
	add.s64 	%rd1, %rd3, %rd4;
$L__BB0_2:
	shr.u32 	%r3, %r8, 1;
	setp.ge.u32 	%p2, %r1, %r3;
	@%p2 bra 	$L__BB0_4;
	mul.wide.u32 	%rd5, %r3, 4;
	add.s64 	%rd6, %rd1, %rd5;
	ld.global.u32 	%r5, [%rd6];
	ld.global.u32 	%r6, [%rd1];
	add.s32 	%r7, %r6, %r5;
	st.global.u32 	[%rd1], %r7;
$L__BB0_4:
	setp.gt.u32 	%p3, %r8, 3;
	mov.u32 	%r8, %r3;
	@%p3 bra 	$L__BB0_2;
$L__BB0_5:
	ret;

}


// ===== COMPILED SASS (sm_100) =====

	.target	sm_100

	.elftype	@"ET_EXEC"


//--------------------- .note.nv.tkinfo           --------------------------
	.section	.note.nv.tkinfo,"",@"SHT_NOTE"
	.sectionflags	@"SHF_NOTE_NV_TKINFO"
	.tkinfo
        /*0018*/ 	.word	0x00000002
        /*0030*/ 	.string	""
        /*0030*/ 	.string	"ptxas"
        /*0030*/ 	.string	"Cuda compilation tools, release 13.0, V13.0.88"
        /*0030*/ 	.string	"Build cuda_13.0.r13.0/compiler.36424714_0"
        /*0030*/ 	.string	"-arch sm_100 -m 64 "



//--------------------- .note.nv.cuinfo           --------------------------
	.section	.note.nv.cuinfo,"",@"SHT_NOTE"
	.sectionflags	@"SHF_NOTE_NV_CUINFO"
        /*0018*/ 	.short	0x0002
        /*001a*/ 	.short	0x0064
        /*001c*/ 	.short	0x0082
	.zero		2


//--------------------- .nv.info                  --------------------------
	.section	.nv.info,"",@"SHT_CUDA_INFO"
	.align	4


	//----- nvinfo : EIATTR_REGCOUNT
	.align		4
        /*0000*/ 	.byte	0x04, 0x2f
        /*0002*/ 	.short	(.L_1 - .L_0)
	.align		4
.L_0:
        /*0004*/ 	.word	index@(_Z9test_ProgPii)
        /*0008*/ 	.word	0x0000000c


	//----- nvinfo : EIATTR_FRAME_SIZE
	.align		4
.L_1:
        /*000c*/ 	.byte	0x04, 0x11
        /*000e*/ 	.short	(.L_3 - .L_2)
	.align		4
.L_2:
        /*0010*/ 	.word	index@(_Z9test_ProgPii)
        /*0014*/ 	.word	0x00000000


	//----- nvinfo : EIATTR_MIN_STACK_SIZE
	.align		4
.L_3:
        /*0018*/ 	.byte	0x04, 0x12
        /*001a*/ 	.short	(.L_5 - .L_4)
	.align		4
.L_4:
        /*001c*/ 	.word	index@(_Z9test_ProgPii)
        /*0020*/ 	.word	0x00000000
.L_5:


//--------------------- .nv.compat                --------------------------
	.section	.nv.compat,"",@"SHT_CUDA_COMPAT_INFO"
	.align	4
        /*0000*/ 	.byte	0x02, 0x09, 0x00, 0x00, 0x02, 0x02, 0x01, 0x00, 0x02, 0x05, 0x05, 0x00, 0x03, 0x07, 0x01, 0x01
        /*0010*/ 	.byte	0x02, 0x03, 0x00, 0x00, 0x02, 0x06, 0x01, 0x00, 0x04, 0x0b, 0x08, 0x00, 0x09, 0x00, 0x00, 0x00
        /*0020*/ 	.byte	0x00, 0x00, 0x00, 0x00


//--------------------- .nv.info._Z9test_ProgPii  --------------------------
	.section	.nv.info._Z9test_ProgPii,"",@"SHT_CUDA_INFO"
	.sectionflags	@""
	.align	4


	//----- nvinfo : EIATTR_CUDA_API_VERSION
	.align		4
        /*0000*/ 	.byte	0x04, 0x37
        /*0002*/ 	.short	(.L_7 - .L_6)
.L_6:
        /*0004*/ 	.word	0x00000082


	//----- nvinfo : EIATTR_KPARAM_INFO
	.align		4
.L_7:
        /*0008*/ 	.byte	0x04, 0x17
        /*000a*/ 	.short	(.L_9 - .L_8)
.L_8:
        /*000c*/ 	.word	0x00000000
        /*0010*/ 	.short	0x0001
        /*0012*/ 	.short	0x0008
        /*0014*/ 	.byte	0x00, 0xf0, 0x11, 0x00


	//----- nvinfo : EIATTR_KPARAM_INFO
	.align		4
.L_9:
        /*0018*/ 	.byte	0x04, 0x17
        /*001a*/ 	.short	(.L_11 - .L_10)
.L_10:
        /*001c*/ 	.word	0x00000000
        /*0020*/ 	.short	0x0000
        /*0022*/ 	.short	0x0000
        /*0024*/ 	.byte	0x00, 0xf5, 0x21, 0x00


	//----- nvinfo : EIATTR_SPARSE_MMA_MASK
	.align		4
.L_11:
        /*0028*/ 	.byte	0x03, 0x50
        /*002a*/ 	.short	0x0000


	//----- nvinfo : EIATTR_MAXREG_COUNT
	.align		4
        /*002c*/ 	.byte	0x03, 0x1b
        /*002e*/ 	.short	0x00ff


	//----- nvinfo : EIATTR_MERCURY_ISA_VERSION
	.align		4
        /*0030*/ 	.byte	0x03, 0x5f
        /*0032*/ 	.short	0x0101


	//----- nvinfo : EIATTR_VRC_CTA_INIT_COUNT
	.align		4
        /*0034*/ 	.byte	0x02, 0x4a
	.zero		1
	.zero		1


	//----- nvinfo : EIATTR_EXIT_INSTR_OFFSETS
	.align		4
        /*0038*/ 	.byte	0x04, 0x1c
        /*003a*/ 	.short	(.L_13 - .L_12)


	//   ....[0]....
.L_12:
        /*003c*/ 	.word	0x00000030


	//   ....[1]....
        /*0040*/ 	.word	0x00000170


	//----- nvinfo : EIATTR_CRS_STACK_SIZE
	.align		4
.L_13:
        /*0044*/ 	.byte	0x04, 0x1e
        /*0046*/ 	.short	(.L_15 - .L_14)
.L_14:
        /*0048*/ 	.word	0x00000000


	//----- nvinfo : EIATTR_CBANK_PARAM_SIZE
	.align		4
.L_15:
        /*004c*/ 	.byte	0x03, 0x19
        /*004e*/ 	.short	0x000c


	//----- nvinfo : EIATTR_PARAM_CBANK
	.align		4
        /*0050*/ 	.byte	0x04, 0x0a
        /*0052*/ 	.short	(.L_17 - .L_16)
	.align		4
.L_16:
        /*0054*/ 	.word	index@(.nv.constant0._Z9test_ProgPii)
        /*0058*/ 	.short	0x0380
        /*005a*/ 	.short	0x000c


	//----- nvinfo : EIATTR_SW_WAR
	.align		4
.L_17:
        /*005c*/ 	.byte	0x04, 0x36
        /*005e*/ 	.short	(.L_19 - .L_18)
.L_18:
        /*0060*/ 	.word	0x00000008
.L_19:


//--------------------- .nv.callgraph             --------------------------
	.section	.nv.callgraph,"",@"SHT_CUDA_CALLGRAPH"
	.align	4
	.sectionentsize	8
	.align		4
        /*0000*/ 	.word	0x00000000
	.align		4
        /*0004*/ 	.word	0xffffffff
	.align		4
        /*0008*/ 	.word	0x00000000
	.align		4
        /*000c*/ 	.word	0xfffffffe
	.align		4
        /*0010*/ 	.word	0x00000000
	.align		4
        /*0014*/ 	.word	0xfffffffd
	.align		4
        /*0018*/ 	.word	0x00000000
	.align		4
        /*001c*/ 	.word	0xfffffffc


//--------------------- .text._Z9test_ProgPii     --------------------------
	.section	.text._Z9test_ProgPii,"ax",@progbits
	.align	128
        .global         _Z9test_ProgPii
        .type           _Z9test_ProgPii,@function
        .size           _Z9test_ProgPii,(.L_x_4 - _Z9test_ProgPii)
        .other          _Z9test_ProgPii,@"STO_CUDA_ENTRY STV_DEFAULT"
_Z9test_ProgPii:
.text._Z9test_ProgPii:
[----:B------:R-:W-:Y:S08]  /*0000*/  LDC R1, c[0x0][0x37c] ;  /* 0x0000df00ff017b82 */ /* 0x000ff00000000800 */
[----:B------:R-:W0:Y:S02]  /*0010*/  LDC R0, c[0x0][0x388] ;  /* 0x0000e200ff007b82 */ /* 0x000e240000000800 */
[----:B0-----:R-:W-:-:S13]  /*0020*/  ISETP.GE.AND P0, PT, R0, 0x2, PT ;  /* 0x000000020000780c */ /* 0x001fda0003f06270 */
[----:B------:R-:W-:Y:S05]  /*0030*/  @!P0 EXIT ;  /* 0x000000000000894d */ /* 0x000fea0003800000 */
[----:B------:R-:W0:Y:S01]  /*0040*/  S2R R9, SR_TID.X ;  /* 0x0000000000097919 */ /* 0x000e220000002100 */
[----:B------:R-:W0:Y:S01]  /*0050*/  LDC.64 R2, c[0x0][0x380] ;  /* 0x0000e000ff027b82 */ /* 0x000e220000000a00 */
[----:B------:R-:W1:Y:S01]  /*0060*/  LDCU UR6, c[0x0][0x388] ;  /* 0x00007100ff0677ac */ /* 0x000e620008000800 */
[----:B------:R-:W2:Y:S01]  /*0070*/  LDCU.64 UR4, c[0x0][0x358] ;  /* 0x00006b00ff0477ac */ /* 0x000ea20008000a00 */
[----:B-1----:R-:W-:Y:S02]  /*0080*/  IMAD.U32 R0, RZ, RZ, UR6 ;  /* 0x00000006ff007e24 */ /* 0x002fe4000f8e00ff */
[----:B0-2---:R-:W-:-:S07]  /*0090*/  IMAD.WIDE.U32 R2, R9, 0x4, R2 ;  /* 0x0000000409027825 */ /* 0x005fce00078e0002 */
.L_x_2:
[----:B------:R-:W-:Y:S01]  /*00a0*/  SHF.R.U32.HI R6, RZ, 0x1, R0 ;  /* 0x00000001ff067819 */ /* 0x000fe20000011600 */
[----:B------:R-:W-:Y:S01]  /*00b0*/  BSSY.RECONVERGENT B0, `(.L_x_0) ;  /* 0x0000009000007945 */ /* 0x000fe20003800200 */
[----:B------:R-:W-:Y:S02]  /*00c0*/  ISETP.GT.U32.AND P1, PT, R0, 0x3, PT ;  /* 0x000000030000780c */ /* 0x000fe40003f24070 */
[----:B------:R-:W-:-:S13]  /*00d0*/  ISETP.GE.U32.AND P0, PT, R9, R6, PT ;  /* 0x000000060900720c */ /* 0x000fda0003f06070 */
[----:B0-----:R-:W-:Y:S05]  /*00e0*/  @P0 BRA `(.L_x_1) ;  /* 0x0000000000140947 */ /* 0x001fea0003800000 */
[----:B------:R-:W-:Y:S01]  /*00f0*/  IMAD.WIDE.U32 R4, R6, 0x4, R2 ;  /* 0x0000000406047825 */ /* 0x000fe200078e0002 */
[----:B------:R-:W2:Y:S05]  /*0100*/  LDG.E R7, desc[UR4][R2.64] ;  /* 0x0000000402077981 */ /* 0x000eaa000c1e1900 */
[----:B------:R-:W2:Y:S02]  /*0110*/  LDG.E R4, desc[UR4][R4.64] ;  /* 0x0000000404047981 */ /* 0x000ea4000c1e1900 */
[----:B--2---:R-:W-:-:S05]  /*0120*/  IADD3 R7, PT, PT, R4, R7, RZ ;  /* 0x0000000704077210 */ /* 0x004fca0007ffe0ff */
[----:B------:R0:W-:Y:S02]  /*0130*/  STG.E desc[UR4][R2.64], R7 ;  /* 0x0000000702007986 */ /* 0x0001e4000c101904 */
.L_x_1:
[----:B------:R-:W-:Y:S05]  /*0140*/  BSYNC.RECONVERGENT B0 ;  /* 0x0000000000007941 */ /* 0x000fea0003800200 */
.L_x_0:
[----:B------:R-:W-:Y:S01]  /*0150*/  IMAD.MOV.U32 R0, RZ, RZ, R6 ;  /* 0x000000ffff007224 */ /* 0x000fe200078e0006 */
[----:B------:R-:W-:Y:S06]  /*0160*/  @P1 BRA `(.L_x_2) ;  /* 0xfffffffc00cc1947 */ /* 0x000fec000383ffff */
[----:B------:R-:W-:Y:S05]  /*0170*/  EXIT ;  /* 0x000000000000794d */ /* 0x000fea0003800000 */
.L_x_3:
[----:B------:R-:W-:-:S00]  /*0180*/  BRA `(.L_x_3) ;  /* 0xfffffffc00fc7947 */ /* 0x000fc0000383ffff */
[----:B------:R-:W-:-:S00]  /*0190*/  NOP ;  /* 0x0000000000007918 */ /* 0x000fc00000000000 */
        /* <DEDUP_REMOVED lines=14> */
.L_x_4:


//--------------------- .nv.shared.reserved.0     --------------------------
	.section	.nv.shared.reserved.0,"aw",@nobits
	.weak		__nv_reservedSMEM_offset_0_alias
	.size		__nv_reservedSMEM_offset_0_alias, 0, 64
	.other		__nv_reservedSMEM_offset_0_alias,@"STO_CUDA_RESERVED_SHARED STV_DEFAULT"
__nv_reservedSMEM_offset_0_alias:
	.zero		0
	.zero		64


//--------------------- .nv.constant0._Z9test_ProgPii --------------------------
	.section	.nv.constant0._Z9test_ProgPii,"a",@progbits
	.sectionflags	@""
	.align	4
.nv.constant0._Z9test_ProgPii:
	.zero		908


//--------------------- SYMBOLS --------------------------

	.type		.nv.reservedSmem.offset0,@object
	.size		.nv.reservedSmem.offset0,0x4
